//
// Generated by NVIDIA NVVM Compiler
//
// Compiler Build ID: CL-36424714
// Cuda compilation tools, release 13.0, V13.0.88
// Based on NVVM 20.0.0
//

.version 9.0
.target sm_100
.address_size 64

	// .globl	_Z10replicate0iPc

.visible .entry _Z10replicate0iPc(
	.param .u32 _Z10replicate0iPc_param_0,
	.param .u64 .ptr .align 1 _Z10replicate0iPc_param_1
)
{
	.reg .pred 	%p<7>;
	.reg .b16 	%rs<3>;
	.reg .b32 	%r<31>;
	.reg .b64 	%rd<11>;

	ld.param.u32 	%r12, [_Z10replicate0iPc_param_0];
	ld.param.u64 	%rd2, [_Z10replicate0iPc_param_1];
	cvta.to.global.u64 	%rd1, %rd2;
	mov.u32 	%r13, %ctaid.x;
	mov.u32 	%r14, %ntid.x;
	mov.u32 	%r15, %tid.x;
	mad.lo.s32 	%r29, %r13, %r14, %r15;
	mov.u32 	%r16, %nctaid.x;
	mul.lo.s32 	%r2, %r14, %r16;
	setp.ge.s32 	%p1, %r29, %r12;
	@%p1 bra 	$L__BB0_7;
	add.s32 	%r17, %r29, %r2;
	max.s32 	%r18, %r12, %r17;
	setp.lt.s32 	%p2, %r17, %r12;
	selp.u32 	%r19, 1, 0, %p2;
	add.s32 	%r20, %r17, %r19;
	sub.s32 	%r21, %r18, %r20;
	div.u32 	%r22, %r21, %r2;
	add.s32 	%r3, %r22, %r19;
	and.b32  	%r23, %r3, 3;
	setp.eq.s32 	%p3, %r23, 3;
	@%p3 bra 	$L__BB0_4;
	add.s32 	%r24, %r3, 1;
	and.b32  	%r25, %r24, 3;
	neg.s32 	%r27, %r25;
$L__BB0_3:
	.pragma "nounroll";
	cvt.s64.s32 	%rd3, %r29;
	add.s64 	%rd4, %rd1, %rd3;
	mov.b16 	%rs1, 0;
	st.global.u8 	[%rd4], %rs1;
	add.s32 	%r29, %r29, %r2;
	add.s32 	%r27, %r27, 1;
	setp.ne.s32 	%p4, %r27, 0;
	@%p4 bra 	$L__BB0_3;
$L__BB0_4:
	setp.lt.u32 	%p5, %r3, 3;
	@%p5 bra 	$L__BB0_7;
	cvt.s64.s32 	%rd7, %r2;
	shl.b32 	%r26, %r2, 2;
$L__BB0_6:
	cvt.s64.s32 	%rd5, %r29;
	add.s64 	%rd6, %rd1, %rd5;
	mov.b16 	%rs2, 0;
	st.global.u8 	[%rd6], %rs2;
	add.s64 	%rd8, %rd6, %rd7;
	st.global.u8 	[%rd8], %rs2;
	add.s64 	%rd9, %rd8, %rd7;
	st.global.u8 	[%rd9], %rs2;
	add.s64 	%rd10, %rd9, %rd7;
	st.global.u8 	[%rd10], %rs2;
	add.s32 	%r29, %r26, %r29;
	setp.lt.s32 	%p6, %r29, %r12;
	@%p6 bra 	$L__BB0_6;
$L__BB0_7:
	ret;

}
	// .globl	_Z7mkFlagsiPiPc
.visible .entry _Z7mkFlagsiPiPc(
	.param .u32 _Z7mkFlagsiPiPc_param_0,
	.param .u64 .ptr .align 1 _Z7mkFlagsiPiPc_param_1,
	.param .u64 .ptr .align 1 _Z7mkFlagsiPiPc_param_2
)
{
	.reg .pred 	%p<4>;
	.reg .b16 	%rs<2>;
	.reg .b32 	%r<11>;
	.reg .b64 	%rd<12>;

	ld.param.u32 	%r6, [_Z7mkFlagsiPiPc_param_0];
	ld.param.u64 	%rd5, [_Z7mkFlagsiPiPc_param_1];
	ld.param.u64 	%rd6, [_Z7mkFlagsiPiPc_param_2];
	mov.u32 	%r7, %ctaid.x;
	mov.u32 	%r1, %ntid.x;
	mov.u32 	%r8, %tid.x;
	mad.lo.s32 	%r10, %r7, %r1, %r8;
	setp.ge.s32 	%p1, %r10, %r6;
	@%p1 bra 	$L__BB1_5;
	mov.u32 	%r9, %nctaid.x;
	mul.lo.s32 	%r3, %r1, %r9;
	cvta.to.global.u64 	%rd1, %rd5;
	cvta.to.global.u64 	%rd2, %rd6;
$L__BB1_2:
	setp.eq.s32 	%p2, %r10, 0;
	mov.b64 	%rd11, 0;
	@%p2 bra 	$L__BB1_4;
	mul.wide.s32 	%rd8, %r10, 4;
	add.s64 	%rd9, %rd1, %rd8;
	ld.global.s32 	%rd11, [%rd9+-4];
$L__BB1_4:
	add.s64 	%rd10, %rd2, %rd11;
	mov.b16 	%rs1, 1;
	st.global.u8 	[%rd10], %rs1;
	add.s32 	%r10, %r10, %r3;
	setp.lt.s32 	%p3, %r10, %r6;
	@%p3 bra 	$L__BB1_2;
$L__BB1_5:
	ret;

}
	// .globl	_Z10mult_pairsPiPfS0_iS0_
.visible .entry _Z10mult_pairsPiPfS0_iS0_(
	.param .u64 .ptr .align 1 _Z10mult_pairsPiPfS0_iS0__param_0,
	.param .u64 .ptr .align 1 _Z10mult_pairsPiPfS0_iS0__param_1,
	.param .u64 .ptr .align 1 _Z10mult_pairsPiPfS0_iS0__param_2,
	.param .u32 _Z10mult_pairsPiPfS0_iS0__param_3,
	.param .u64 .ptr .align 1 _Z10mult_pairsPiPfS0_iS0__param_4
)
{
	.reg .pred 	%p<7>;
	.reg .b32 	%r<36>;
	.reg .b32 	%f<16>;
	.reg .b64 	%rd<37>;

	ld.param.u64 	%rd5, [_Z10mult_pairsPiPfS0_iS0__param_0];
	ld.param.u64 	%rd6, [_Z10mult_pairsPiPfS0_iS0__param_1];
	ld.param.u64 	%rd7, [_Z10mult_pairsPiPfS0_iS0__param_2];
	ld.param.u32 	%r12, [_Z10mult_pairsPiPfS0_iS0__param_3];
	ld.param.u64 	%rd8, [_Z10mult_pairsPiPfS0_iS0__param_4];
	cvta.to.global.u64 	%rd1, %rd8;
	cvta.to.global.u64 	%rd2, %rd7;
	cvta.to.global.u64 	%rd3, %rd6;
	cvta.to.global.u64 	%rd4, %rd5;
	mov.u32 	%r13, %ctaid.x;
	mov.u32 	%r14, %ntid.x;
	mov.u32 	%r15, %tid.x;
	mad.lo.s32 	%r34, %r13, %r14, %r15;
	mov.u32 	%r16, %nctaid.x;
	mul.lo.s32 	%r2, %r14, %r16;
	setp.ge.s32 	%p1, %r34, %r12;
	@%p1 bra 	$L__BB2_7;
	add.s32 	%r17, %r34, %r2;
	max.s32 	%r18, %r12, %r17;
	setp.lt.s32 	%p2, %r17, %r12;
	selp.u32 	%r19, 1, 0, %p2;
	add.s32 	%r20, %r17, %r19;
	sub.s32 	%r21, %r18, %r20;
	div.u32 	%r22, %r21, %r2;
	add.s32 	%r3, %r22, %r19;
	and.b32  	%r23, %r3, 3;
	setp.eq.s32 	%p3, %r23, 3;
	@%p3 bra 	$L__BB2_4;
	add.s32 	%r24, %r3, 1;
	and.b32  	%r25, %r24, 3;
	neg.s32 	%r32, %r25;
$L__BB2_3:
	.pragma "nounroll";
	mul.wide.s32 	%rd9, %r34, 4;
	add.s64 	%rd10, %rd1, %rd9;
	add.s64 	%rd11, %rd3, %rd9;
	add.s64 	%rd12, %rd4, %rd9;
	ld.global.u32 	%r26, [%rd12];
	ld.global.f32 	%f1, [%rd11];
	mul.wide.s32 	%rd13, %r26, 4;
	add.s64 	%rd14, %rd2, %rd13;
	ld.global.f32 	%f2, [%rd14];
	mul.f32 	%f3, %f1, %f2;
	st.global.f32 	[%rd10], %f3;
	add.s32 	%r34, %r34, %r2;
	add.s32 	%r32, %r32, 1;
	setp.ne.s32 	%p4, %r32, 0;
	@%p4 bra 	$L__BB2_3;
$L__BB2_4:
	setp.lt.u32 	%p5, %r3, 3;
	@%p5 bra 	$L__BB2_7;
	mul.wide.s32 	%rd21, %r2, 4;
	shl.b32 	%r31, %r2, 2;
$L__BB2_6:
	mul.wide.s32 	%rd15, %r34, 4;
	add.s64 	%rd16, %rd4, %rd15;
	ld.global.u32 	%r27, [%rd16];
	add.s64 	%rd17, %rd3, %rd15;
	ld.global.f32 	%f4, [%rd17];
	mul.wide.s32 	%rd18, %r27, 4;
	add.s64 	%rd19, %rd2, %rd18;
	ld.global.f32 	%f5, [%rd19];
	mul.f32 	%f6, %f4, %f5;
	add.s64 	%rd20, %rd1, %rd15;
	st.global.f32 	[%rd20], %f6;
	add.s64 	%rd22, %rd16, %rd21;
	ld.global.u32 	%r28, [%rd22];
	add.s64 	%rd23, %rd17, %rd21;
	ld.global.f32 	%f7, [%rd23];
	mul.wide.s32 	%rd24, %r28, 4;
	add.s64 	%rd25, %rd2, %rd24;
	ld.global.f32 	%f8, [%rd25];
	mul.f32 	%f9, %f7, %f8;
	add.s64 	%rd26, %rd20, %rd21;
	st.global.f32 	[%rd26], %f9;
	add.s64 	%rd27, %rd22, %rd21;
	ld.global.u32 	%r29, [%rd27];
	add.s64 	%rd28, %rd23, %rd21;
	ld.global.f32 	%f10, [%rd28];
	mul.wide.s32 	%rd29, %r29, 4;
	add.s64 	%rd30, %rd2, %rd29;
	ld.global.f32 	%f11, [%rd30];
	mul.f32 	%f12, %f10, %f11;
	add.s64 	%rd31, %rd26, %rd21;
	st.global.f32 	[%rd31], %f12;
	add.s64 	%rd32, %rd27, %rd21;
	ld.global.u32 	%r30, [%rd32];
	add.s64 	%rd33, %rd28, %rd21;
	ld.global.f32 	%f13, [%rd33];
	mul.wide.s32 	%rd34, %r30, 4;
	add.s64 	%rd35, %rd2, %rd34;
	ld.global.f32 	%f14, [%rd35];
	mul.f32 	%f15, %f13, %f14;
	add.s64 	%rd36, %rd31, %rd21;
	st.global.f32 	[%rd36], %f15;
	add.s32 	%r34, %r31, %r34;
	setp.lt.s32 	%p6, %r34, %r12;
	@%p6 bra 	$L__BB2_6;
$L__BB2_7:
	ret;

}
	// .globl	_Z18select_last_in_sgmiPiPfS0_
.visible .entry _Z18select_last_in_sgmiPiPfS0_(
	.param .u32 _Z18select_last_in_sgmiPiPfS0__param_0,
	.param .u64 .ptr .align 1 _Z18select_last_in_sgmiPiPfS0__param_1,
	.param .u64 .ptr .align 1 _Z18select_last_in_sgmiPiPfS0__param_2,
	.param .u64 .ptr .align 1 _Z18select_last_in_sgmiPiPfS0__param_3
)
{
	.reg .pred 	%p<4>;
	.reg .b32 	%r<13>;
	.reg .b32 	%f<5>;
	.reg .b64 	%rd<13>;

	ld.param.u32 	%r7, [_Z18select_last_in_sgmiPiPfS0__param_0];
	ld.param.u64 	%rd4, [_Z18select_last_in_sgmiPiPfS0__param_1];
	ld.param.u64 	%rd5, [_Z18select_last_in_sgmiPiPfS0__param_2];
	ld.param.u64 	%rd6, [_Z18select_last_in_sgmiPiPfS0__param_3];
	mov.u32 	%r8, %ctaid.x;
	mov.u32 	%r1, %ntid.x;
	mov.u32 	%r9, %tid.x;
	mad.lo.s32 	%r12, %r8, %r1, %r9;
	setp.ge.s32 	%p1, %r12, %r7;
	@%p1 bra 	$L__BB3_5;
	mov.u32 	%r10, %nctaid.x;
	mul.lo.s32 	%r3, %r1, %r10;
	cvta.to.global.u64 	%rd1, %rd4;
	cvta.to.global.u64 	%rd2, %rd5;
	cvta.to.global.u64 	%rd3, %rd6;
$L__BB3_2:
	mul.wide.s32 	%rd7, %r12, 4;
	add.s64 	%rd8, %rd1, %rd7;
	ld.global.u32 	%r5, [%rd8];
	setp.lt.s32 	%p2, %r5, 1;
	mov.f32 	%f4, 0f00000000;
	@%p2 bra 	$L__BB3_4;
	add.s32 	%r11, %r5, -1;
	mul.wide.u32 	%rd9, %r11, 4;
	add.s64 	%rd10, %rd2, %rd9;
	ld.global.f32 	%f4, [%rd10];
$L__BB3_4:
	add.s64 	%rd12, %rd3, %rd7;
	st.global.f32 	[%rd12], %f4;
	add.s32 	%r12, %r12, %r3;
	setp.lt.s32 	%p3, %r12, %r7;
	@%p3 bra 	$L__BB3_2;
$L__BB3_5:
	ret;

}


// ===== COMPILED SASS (sm_100) =====

	.target	sm_100

	.elftype	@"ET_EXEC"


//--------------------- .note.nv.tkinfo           --------------------------
	.section	.note.nv.tkinfo,"",@"SHT_NOTE"
	.sectionflags	@"SHF_NOTE_NV_TKINFO"
	.tkinfo
        /*0018*/ 	.word	0x00000002
        /*0030*/ 	.string	""
        /*0030*/ 	.string	"ptxas"
        /*0030*/ 	.string	"Cuda compilation tools, release 13.0, V13.0.88"
        /*0030*/ 	.string	"Build cuda_13.0.r13.0/compiler.36424714_0"
        /*0030*/ 	.string	"-arch sm_100 -m 64 "



//--------------------- .note.nv.cuinfo           --------------------------
	.section	.note.nv.cuinfo,"",@"SHT_NOTE"
	.sectionflags	@"SHF_NOTE_NV_CUINFO"
        /*0018*/ 	.short	0x0002
        /*001a*/ 	.short	0x0064
        /*001c*/ 	.short	0x0082
	.zero		2


//--------------------- .nv.info                  --------------------------
	.section	.nv.info,"",@"SHT_CUDA_INFO"
	.align	4


	//----- nvinfo : EIATTR_REGCOUNT
	.align		4
        /*0000*/ 	.byte	0x04, 0x2f
        /*0002*/ 	.short	(.L_1 - .L_0)
	.align		4
.L_0:
        /*0004*/ 	.word	index@(_Z10replicate0iPc)
        /*0008*/ 	.word	0x00000010


	//----- nvinfo : EIATTR_FRAME_SIZE
	.align		4
.L_1:
        /*000c*/ 	.byte	0x04, 0x11
        /*000e*/ 	.short	(.L_3 - .L_2)
	.align		4
.L_2:
        /*0010*/ 	.word	index@(_Z10replicate0iPc)
        /*0014*/ 	.word	0x00000000


	//----- nvinfo : EIATTR_REGCOUNT
	.align		4
.L_3:
        /*0018*/ 	.byte	0x04, 0x2f
        /*001a*/ 	.short	(.L_5 - .L_4)
	.align		4
.L_4:
        /*001c*/ 	.word	index@(_Z7mkFlagsiPiPc)
        /*0020*/ 	.word	0x0000000a


	//----- nvinfo : EIATTR_FRAME_SIZE
	.align		4
.L_5:
        /*0024*/ 	.byte	0x04, 0x11
        /*0026*/ 	.short	(.L_7 - .L_6)
	.align		4
.L_6:
        /*0028*/ 	.word	index@(_Z7mkFlagsiPiPc)
        /*002c*/ 	.word	0x00000000


	//----- nvinfo : EIATTR_REGCOUNT
	.align		4
.L_7:
        /*0030*/ 	.byte	0x04, 0x2f
        /*0032*/ 	.short	(.L_9 - .L_8)
	.align		4
.L_8:
        /*0034*/ 	.word	index@(_Z10mult_pairsPiPfS0_iS0_)
        /*0038*/ 	.word	0x0000001a


	//----- nvinfo : EIATTR_FRAME_SIZE
	.align		4
.L_9:
        /*003c*/ 	.byte	0x04, 0x11
        /*003e*/ 	.short	(.L_11 - .L_10)
	.align		4
.L_10:
        /*0040*/ 	.word	index@(_Z10mult_pairsPiPfS0_iS0_)
        /*0044*/ 	.word	0x00000000


	//----- nvinfo : EIATTR_REGCOUNT
	.align		4
.L_11:
        /*0048*/ 	.byte	0x04, 0x2f
        /*004a*/ 	.short	(.L_13 - .L_12)
	.align		4
.L_12:
        /*004c*/ 	.word	index@(_Z18select_last_in_sgmiPiPfS0_)
        /*0050*/ 	.word	0x00000012


	//----- nvinfo : EIATTR_FRAME_SIZE
	.align		4
.L_13:
        /*0054*/ 	.byte	0x04, 0x11
        /*0056*/ 	.short	(.L_15 - .L_14)
	.align		4
.L_14:
        /*0058*/ 	.word	index@(_Z18select_last_in_sgmiPiPfS0_)
        /*005c*/ 	.word	0x00000000


	//----- nvinfo : EIATTR_MIN_STACK_SIZE
	.align		4
.L_15:
        /*0060*/ 	.byte	0x04, 0x12
        /*0062*/ 	.short	(.L_17 - .L_16)
	.align		4
.L_16:
        /*0064*/ 	.word	index@(_Z18select_last_in_sgmiPiPfS0_)
        /*0068*/ 	.word	0x00000000


	//----- nvinfo : EIATTR_MIN_STACK_SIZE
	.align		4
.L_17:
        /*006c*/ 	.byte	0x04, 0x12
        /*006e*/ 	.short	(.L_19 - .L_18)
	.align		4
.L_18:
        /*0070*/ 	.word	index@(_Z10mult_pairsPiPfS0_iS0_)
        /*0074*/ 	.word	0x00000000


	//----- nvinfo : EIATTR_MIN_STACK_SIZE
	.align		4
.L_19:
        /*0078*/ 	.byte	0x04, 0x12
        /*007a*/ 	.short	(.L_21 - .L_20)
	.align		4
.L_20:
        /*007c*/ 	.word	index@(_Z7mkFlagsiPiPc)
        /*0080*/ 	.word	0x00000000


	//----- nvinfo : EIATTR_MIN_STACK_SIZE
	.align		4
.L_21:
        /*0084*/ 	.byte	0x04, 0x12
        /*0086*/ 	.short	(.L_23 - .L_22)
	.align		4
.L_22:
        /*0088*/ 	.word	index@(_Z10replicate0iPc)
        /*008c*/ 	.word	0x00000000
.L_23:


//--------------------- .nv.compat                --------------------------
	.section	.nv.compat,"",@"SHT_CUDA_COMPAT_INFO"
	.align	4
        /*0000*/ 	.byte	0x02, 0x09, 0x00, 0x00, 0x02, 0x02, 0x01, 0x00, 0x02, 0x05, 0x05, 0x00, 0x03, 0x07, 0x01, 0x01
        /*0010*/ 	.byte	0x02, 0x03, 0x00, 0x00, 0x02, 0x06, 0x01, 0x00, 0x04, 0x0b, 0x08, 0x00, 0x09, 0x00, 0x00, 0x00
        /*0020*/ 	.byte	0x00, 0x00, 0x00, 0x00


//--------------------- .nv.info._Z18select_last_in_sgmiPiPfS0_ --------------------------
	.section	.nv.info._Z18select_last_in_sgmiPiPfS0_,"",@"SHT_CUDA_INFO"
	.sectionflags	@""
	.align	4


	//----- nvinfo : EIATTR_CUDA_API_VERSION
	.align		4
        /*0000*/ 	.byte	0x04, 0x37
        /*0002*/ 	.short	(.L_25 - .L_24)
.L_24:
        /*0004*/ 	.word	0x00000082


	//----- nvinfo : EIATTR_KPARAM_INFO
	.align		4
.L_25:
        /*0008*/ 	.byte	0x04, 0x17
        /*000a*/ 	.short	(.L_27 - .L_26)
.L_26:
        /*000c*/ 	.word	0x00000000
        /*0010*/ 	.short	0x0003
        /*0012*/ 	.short	0x0018
        /*0014*/ 	.byte	0x00, 0xf5, 0x21, 0x00


	//----- nvinfo : EIATTR_KPARAM_INFO
	.align		4
.L_27:
        /*0018*/ 	.byte	0x04, 0x17
        /*001a*/ 	.short	(.L_29 - .L_28)
.L_28:
        /*001c*/ 	.word	0x00000000
        /*0020*/ 	.short	0x0002
        /*0022*/ 	.short	0x0010
        /*0024*/ 	.byte	0x00, 0xf5, 0x21, 0x00


	//----- nvinfo : EIATTR_KPARAM_INFO
	.align		4
.L_29:
        /*0028*/ 	.byte	0x04, 0x17
        /*002a*/ 	.short	(.L_31 - .L_30)
.L_30:
        /*002c*/ 	.word	0x00000000
        /*0030*/ 	.short	0x0001
        /*0032*/ 	.short	0x0008
        /*0034*/ 	.byte	0x00, 0xf5, 0x21, 0x00


	//----- nvinfo : EIATTR_KPARAM_INFO
	.align		4
.L_31:
        /*0038*/ 	.byte	0x04, 0x17
        /*003a*/ 	.short	(.L_33 - .L_32)
.L_32:
        /*003c*/ 	.word	0x00000000
        /*0040*/ 	.short	0x0000
        /*0042*/ 	.short	0x0000
        /*0044*/ 	.byte	0x00, 0xf0, 0x11, 0x00


	//----- nvinfo : EIATTR_SPARSE_MMA_MASK
	.align		4
.L_33:
        /*0048*/ 	.byte	0x03, 0x50
        /*004a*/ 	.short	0x0000


	//----- nvinfo : EIATTR_MAXREG_COUNT
	.align		4
        /*004c*/ 	.byte	0x03, 0x1b
        /*004e*/ 	.short	0x00ff


	//----- nvinfo : EIATTR_MERCURY_ISA_VERSION
	.align		4
        /*0050*/ 	.byte	0x03, 0x5f
        /*0052*/ 	.short	0x0101


	//----- nvinfo : EIATTR_VRC_CTA_INIT_COUNT
	.align		4
        /*0054*/ 	.byte	0x02, 0x4a
	.zero		1
	.zero		1


	//----- nvinfo : EIATTR_EXIT_INSTR_OFFSETS
	.align		4
        /*0058*/ 	.byte	0x04, 0x1c
        /*005a*/ 	.short	(.L_35 - .L_34)


	//   ....[0]....
.L_34:
        /*005c*/ 	.word	0x00000070


	//   ....[1]....
        /*0060*/ 	.word	0x000001b0


	//----- nvinfo : EIATTR_CRS_STACK_SIZE
	.align		4
.L_35:
        /*0064*/ 	.byte	0x04, 0x1e
        /*0066*/ 	.short	(.L_37 - .L_36)
.L_36:
        /*0068*/ 	.word	0x00000000


	//----- nvinfo : EIATTR_CBANK_PARAM_SIZE
	.align		4
.L_37:
        /*006c*/ 	.byte	0x03, 0x19
        /*006e*/ 	.short	0x0020


	//----- nvinfo : EIATTR_PARAM_CBANK
	.align		4
        /*0070*/ 	.byte	0x04, 0x0a
        /*0072*/ 	.short	(.L_39 - .L_38)
	.align		4
.L_38:
        /*0074*/ 	.word	index@(.nv.constant0._Z18select_last_in_sgmiPiPfS0_)
        /*0078*/ 	.short	0x0380
        /*007a*/ 	.short	0x0020


	//----- nvinfo : EIATTR_SW_WAR
	.align		4
.L_39:
        /*007c*/ 	.byte	0x04, 0x36
        /*007e*/ 	.short	(.L_41 - .L_40)
.L_40:
        /*0080*/ 	.word	0x00000008
.L_41:


//--------------------- .nv.info._Z10mult_pairsPiPfS0_iS0_ --------------------------
	.section	.nv.info._Z10mult_pairsPiPfS0_iS0_,"",@"SHT_CUDA_INFO"
	.sectionflags	@""
	.align	4


	//----- nvinfo : EIATTR_CUDA_API_VERSION
	.align		4
        /*0000*/ 	.byte	0x04, 0x37
        /*0002*/ 	.short	(.L_43 - .L_42)
.L_42:
        /*0004*/ 	.word	0x00000082


	//----- nvinfo : EIATTR_KPARAM_INFO
	.align		4
.L_43:
        /*0008*/ 	.byte	0x04, 0x17
        /*000a*/ 	.short	(.L_45 - .L_44)
.L_44:
        /*000c*/ 	.word	0x00000000
        /*0010*/ 	.short	0x0004
        /*0012*/ 	.short	0x0020
        /*0014*/ 	.byte	0x00, 0xf5, 0x21, 0x00


	//----- nvinfo : EIATTR_KPARAM_INFO
	.align		4
.L_45:
        /*0018*/ 	.byte	0x04, 0x17
        /*001a*/ 	.short	(.L_47 - .L_46)
.L_46:
        /*001c*/ 	.word	0x00000000
        /*0020*/ 	.short	0x0003
        /*0022*/ 	.short	0x0018
        /*0024*/ 	.byte	0x00, 0xf0, 0x11, 0x00


	//----- nvinfo : EIATTR_KPARAM_INFO
	.align		4
.L_47:
        /*0028*/ 	.byte	0x04, 0x17
        /*002a*/ 	.short	(.L_49 - .L_48)
.L_48:
        /*002c*/ 	.word	0x00000000
        /*0030*/ 	.short	0x0002
        /*0032*/ 	.short	0x0010
        /*0034*/ 	.byte	0x00, 0xf5, 0x21, 0x00


	//----- nvinfo : EIATTR_KPARAM_INFO
	.align		4
.L_49:
        /*0038*/ 	.byte	0x04, 0x17
        /*003a*/ 	.short	(.L_51 - .L_50)
.L_50:
        /*003c*/ 	.word	0x00000000
        /*0040*/ 	.short	0x0001
        /*0042*/ 	.short	0x0008
        /*0044*/ 	.byte	0x00, 0xf5, 0x21, 0x00


	//----- nvinfo : EIATTR_KPARAM_INFO
	.align		4
.L_51:
        /*0048*/ 	.byte	0x04, 0x17
        /*004a*/ 	.short	(.L_53 - .L_52)
.L_52:
        /*004c*/ 	.word	0x00000000
        /*0050*/ 	.short	0x0000
        /*0052*/ 	.short	0x0000
        /*0054*/ 	.byte	0x00, 0xf5, 0x21, 0x00


	//----- nvinfo : EIATTR_SPARSE_MMA_MASK
	.align		4
.L_53:
        /*0058*/ 	.byte	0x03, 0x50
        /*005a*/ 	.short	0x0000


	//----- nvinfo : EIATTR_MAXREG_COUNT
	.align		4
        /*005c*/ 	.byte	0x03, 0x1b
        /*005e*/ 	.short	0x00ff


	//----- nvinfo : EIATTR_MERCURY_ISA_VERSION
	.align		4
        /*0060*/ 	.byte	0x03, 0x5f
        /*0062*/ 	.short	0x0101


	//----- nvinfo : EIATTR_VRC_CTA_INIT_COUNT
	.align		4
        /*0064*/ 	.byte	0x02, 0x4a
	.zero		1
	.zero		1


	//----- nvinfo : EIATTR_EXIT_INSTR_OFFSETS
	.align		4
        /*0068*/ 	.byte	0x04, 0x1c
        /*006a*/ 	.short	(.L_55 - .L_54)


	//   ....[0]....
.L_54:
        /*006c*/ 	.word	0x00000090


	//   ....[1]....
        /*0070*/ 	.word	0x000003d0


	//   ....[2]....
        /*0074*/ 	.word	0x00000690


	//----- nvinfo : EIATTR_CRS_STACK_SIZE
	.align		4
.L_55:
        /*0078*/ 	.byte	0x04, 0x1e
        /*007a*/ 	.short	(.L_57 - .L_56)
.L_56:
        /*007c*/ 	.word	0x00000000


	//----- nvinfo : EIATTR_CBANK_PARAM_SIZE
	.align		4
.L_57:
        /*0080*/ 	.byte	0x03, 0x19
        /*0082*/ 	.short	0x0028


	//----- nvinfo : EIATTR_PARAM_CBANK
	.align		4
        /*0084*/ 	.byte	0x04, 0x0a
        /*0086*/ 	.short	(.L_59 - .L_58)
	.align		4
.L_58:
        /*0088*/ 	.word	index@(.nv.constant0._Z10mult_pairsPiPfS0_iS0_)
        /*008c*/ 	.short	0x0380
        /*008e*/ 	.short	0x0028


	//----- nvinfo : EIATTR_SW_WAR
	.align		4
.L_59:
        /*0090*/ 	.byte	0x04, 0x36
        /*0092*/ 	.short	(.L_61 - .L_60)
.L_60:
        /*0094*/ 	.word	0x00000008
.L_61:


//--------------------- .nv.info._Z7mkFlagsiPiPc  --------------------------
	.section	.nv.info._Z7mkFlagsiPiPc,"",@"SHT_CUDA_INFO"
	.sectionflags	@""
	.align	4


	//----- nvinfo : EIATTR_CUDA_API_VERSION
	.align		4
        /*0000*/ 	.byte	0x04, 0x37
        /*0002*/ 	.short	(.L_63 - .L_62)
.L_62:
        /*0004*/ 	.word	0x00000082


	//----- nvinfo : EIATTR_KPARAM_INFO
	.align		4
.L_63:
        /*0008*/ 	.byte	0x04, 0x17
        /*000a*/ 	.short	(.L_65 - .L_64)
.L_64:
        /*000c*/ 	.word	0x00000000
        /*0010*/ 	.short	0x0002
        /*0012*/ 	.short	0x0010
        /*0014*/ 	.byte	0x00, 0xf5, 0x21, 0x00


	//----- nvinfo : EIATTR_KPARAM_INFO
	.align		4
.L_65:
        /*0018*/ 	.byte	0x04, 0x17
        /*001a*/ 	.short	(.L_67 - .L_66)
.L_66:
        /*001c*/ 	.word	0x00000000
        /*0020*/ 	.short	0x0001
        /*0022*/ 	.short	0x0008
        /*0024*/ 	.byte	0x00, 0xf5, 0x21, 0x00


	//----- nvinfo : EIATTR_KPARAM_INFO
	.align		4
.L_67:
        /*0028*/ 	.byte	0x04, 0x17
        /*002a*/ 	.short	(.L_69 - .L_68)
.L_68:
        /*002c*/ 	.word	0x00000000
        /*0030*/ 	.short	0x0000
        /*0032*/ 	.short	0x0000
        /*0034*/ 	.byte	0x00, 0xf0, 0x11, 0x00


	//----- nvinfo : EIATTR_SPARSE_MMA_MASK
	.align		4
.L_69:
        /*0038*/ 	.byte	0x03, 0x50
        /*003a*/ 	.short	0x0000


	//----- nvinfo : EIATTR_MAXREG_COUNT
	.align		4
        /*003c*/ 	.byte	0x03, 0x1b
        /*003e*/ 	.short	0x00ff


	//----- nvinfo : EIATTR_MERCURY_ISA_VERSION
	.align		4
        /*0040*/ 	.byte	0x03, 0x5f
        /*0042*/ 	.short	0x0101


	//----- nvinfo : EIATTR_VRC_CTA_INIT_COUNT
	.align		4
        /*0044*/ 	.byte	0x02, 0x4a
	.zero		1
	.zero		1


	//----- nvinfo : EIATTR_EXIT_INSTR_OFFSETS
	.align		4
        /*0048*/ 	.byte	0x04, 0x1c
        /*004a*/ 	.short	(.L_71 - .L_70)


	//   ....[0]....
.L_70:
        /*004c*/ 	.word	0x00000070


	//   ....[1]....
        /*0050*/ 	.word	0x000001c0


	//----- nvinfo : EIATTR_CRS_STACK_SIZE
	.align		4
.L_71:
        /*0054*/ 	.byte	0x04, 0x1e
        /*0056*/ 	.short	(.L_73 - .L_72)
.L_72:
        /*0058*/ 	.word	0x00000000


	//----- nvinfo : EIATTR_CBANK_PARAM_SIZE
	.align		4
.L_73:
        /*005c*/ 	.byte	0x03, 0x19
        /*005e*/ 	.short	0x0018


	//----- nvinfo : EIATTR_PARAM_CBANK
	.align		4
        /*0060*/ 	.byte	0x04, 0x0a
        /*0062*/ 	.short	(.L_75 - .L_74)
	.align		4
.L_74:
        /*0064*/ 	.word	index@(.nv.constant0._Z7mkFlagsiPiPc)
        /*0068*/ 	.short	0x0380
        /*006a*/ 	.short	0x0018


	//----- nvinfo : EIATTR_SW_WAR
	.align		4
.L_75:
        /*006c*/ 	.byte	0x04, 0x36
        /*006e*/ 	.short	(.L_77 - .L_76)
.L_76:
        /*0070*/ 	.word	0x00000008
.L_77:


//--------------------- .nv.info._Z10replicate0iPc --------------------------
	.section	.nv.info._Z10replicate0iPc,"",@"SHT_CUDA_INFO"
	.sectionflags	@""
	.align	4


	//----- nvinfo : EIATTR_CUDA_API_VERSION
	.align		4
        /*0000*/ 	.byte	0x04, 0x37
        /*0002*/ 	.short	(.L_79 - .L_78)
.L_78:
        /*0004*/ 	.word	0x00000082


	//----- nvinfo : EIATTR_KPARAM_INFO
	.align		4
.L_79:
        /*0008*/ 	.byte	0x04, 0x17
        /*000a*/ 	.short	(.L_81 - .L_80)
.L_80:
        /*000c*/ 	.word	0x00000000
        /*0010*/ 	.short	0x0001
        /*0012*/ 	.short	0x0008
        /*0014*/ 	.byte	0x00, 0xf5, 0x21, 0x00


	//----- nvinfo : EIATTR_KPARAM_INFO
	.align		4
.L_81:
        /*0018*/ 	.byte	0x04, 0x17
        /*001a*/ 	.short	(.L_83 - .L_82)
.L_82:
        /*001c*/ 	.word	0x00000000
        /*0020*/ 	.short	0x0000
        /*0022*/ 	.short	0x0000
        /*0024*/ 	.byte	0x00, 0xf0, 0x11, 0x00


	//----- nvinfo : EIATTR_SPARSE_MMA_MASK
	.align		4
.L_83:
        /*0028*/ 	.byte	0x03, 0x50
        /*002a*/ 	.short	0x0000


	//----- nvinfo : EIATTR_MAXREG_COUNT
	.align		4
        /*002c*/ 	.byte	0x03, 0x1b
        /*002e*/ 	.short	0x00ff


	//----- nvinfo : EIATTR_MERCURY_ISA_VERSION
	.align		4
        /*0030*/ 	.byte	0x03, 0x5f
        /*0032*/ 	.short	0x0101


	//----- nvinfo : EIATTR_VRC_CTA_INIT_COUNT
	.align		4
        /*0034*/ 	.byte	0x02, 0x4a
	.zero		1
	.zero		1


	//----- nvinfo : EIATTR_EXIT_INSTR_OFFSETS
	.align		4
        /*0038*/ 	.byte	0x04, 0x1c
        /*003a*/ 	.short	(.L_85 - .L_84)


	//   ....[0]....
.L_84:
        /*003c*/ 	.word	0x00000090


	//   ....[1]....
        /*0040*/ 	.word	0x00000340


	//   ....[2]....
        /*0044*/ 	.word	0x00000460


	//----- nvinfo : EIATTR_CRS_STACK_SIZE
	.align		4
.L_85:
        /*0048*/ 	.byte	0x04, 0x1e
        /*004a*/ 	.short	(.L_87 - .L_86)
.L_86:
        /*004c*/ 	.word	0x00000000


	//----- nvinfo : EIATTR_CBANK_PARAM_SIZE
	.align		4
.L_87:
        /*0050*/ 	.byte	0x03, 0x19
        /*0052*/ 	.short	0x0010


	//----- nvinfo : EIATTR_PARAM_CBANK
	.align		4
        /*0054*/ 	.byte	0x04, 0x0a
        /*0056*/ 	.short	(.L_89 - .L_88)
	.align		4
.L_88:
        /*0058*/ 	.word	index@(.nv.constant0._Z10replicate0iPc)
        /*005c*/ 	.short	0x0380
        /*005e*/ 	.short	0x0010


	//----- nvinfo : EIATTR_SW_WAR
	.align		4
.L_89:
        /*0060*/ 	.byte	0x04, 0x36
        /*0062*/ 	.short	(.L_91 - .L_90)
.L_90:
        /*0064*/ 	.word	0x00000008
.L_91:


//--------------------- .nv.callgraph             --------------------------
	.section	.nv.callgraph,"",@"SHT_CUDA_CALLGRAPH"
	.align	4
	.sectionentsize	8
	.align		4
        /*0000*/ 	.word	0x00000000
	.align		4
        /*0004*/ 	.word	0xffffffff
	.align		4
        /*0008*/ 	.word	0x00000000
	.align		4
        /*000c*/ 	.word	0xfffffffe
	.align		4
        /*0010*/ 	.word	0x00000000
	.align		4
        /*0014*/ 	.word	0xfffffffd
	.align		4
        /*0018*/ 	.word	0x00000000
	.align		4
        /*001c*/ 	.word	0xfffffffc


//--------------------- .text._Z18select_last_in_sgmiPiPfS0_ --------------------------
	.section	.text._Z18select_last_in_sgmiPiPfS0_,"ax",@progbits
	.align	128
        .global         _Z18select_last_in_sgmiPiPfS0_
        .type           _Z18select_last_in_sgmiPiPfS0_,@function
        .size           _Z18select_last_in_sgmiPiPfS0_,(.L_x_14 - _Z18select_last_in_sgmiPiPfS0_)
        .other          _Z18select_last_in_sgmiPiPfS0_,@"STO_CUDA_ENTRY STV_DEFAULT"
_Z18select_last_in_sgmiPiPfS0_:
.text._Z18select_last_in_sgmiPiPfS0_:
[----:B------:R-:W-:Y:S01]  /*0000*/  LDC R1, c[0x0][0x37c] ;  /* 0x0000df00ff017b82 */ /* 0x000fe20000000800 */
[----:B------:R-:W0:Y:S07]  /*0010*/  S2R R0, SR_TID.X ;  /* 0x0000000000007919 */ /* 0x000e2e0000002100 */
[----:B------:R-:W0:Y:S01]  /*0020*/  S2UR UR4, SR_CTAID.X ;  /* 0x00000000000479c3 */ /* 0x000e220000002500 */
[----:B------:R-:W1:Y:S07]  /*0030*/  LDCU UR5, c[0x0][0x380] ;  /* 0x00007000ff0577ac */ /* 0x000e6e0008000800 */
[----:B------:R-:W0:Y:S02]  /*0040*/  LDC R13, c[0x0][0x360] ;  /* 0x0000d800ff0d7b82 */ /* 0x000e240000000800 */
[----:B0-----:R-:W-:-:S05]  /*0050*/  IMAD R0, R13, UR4, R0 ;  /* 0x000000040d007c24 */ /* 0x001fca000f8e0200 */
[----:B-1----:R-:W-:-:S13]  /*0060*/  ISETP.GE.AND P0, PT, R0, UR5, PT ;  /* 0x0000000500007c0c */ /* 0x002fda000bf06270 */
[----:B------:R-:W-:Y:S05]  /*0070*/  @P0 EXIT ;  /* 0x000000000000094d */ /* 0x000fea0003800000 */
[----:B------:R-:W0:Y:S01]  /*0080*/  LDC.64 R8, c[0x0][0x388] ;  /* 0x0000e200ff087b82 */ /* 0x000e220000000a00 */
[----:B------:R-:W1:Y:S01]  /*0090*/  LDCU UR4, c[0x0][0x370] ;  /* 0x00006e00ff0477ac */ /* 0x000e620008000800 */
[----:B------:R-:W2:Y:S06]  /*00a0*/  LDCU.64 UR6, c[0x0][0x358] ;  /* 0x00006b00ff0677ac */ /* 0x000eac0008000a00 */
[----:B------:R-:W3:Y:S01]  /*00b0*/  LDC.64 R10, c[0x0][0x398] ;  /* 0x0000e600ff0a7b82 */ /* 0x000ee20000000a00 */
[----:B------:R-:W4:Y:S01]  /*00c0*/  LDCU UR5, c[0x0][0x380] ;  /* 0x00007000ff0577ac */ /* 0x000f220008000800 */
[----:B-1----:R-:W-:-:S07]  /*00d0*/  IMAD R13, R13, UR4, RZ ;  /* 0x000000040d0d7c24 */ /* 0x002fce000f8e02ff */
.L_x_0:
[----:B0-----:R-:W-:-:S06]  /*00e0*/  IMAD.WIDE R2, R0, 0x4, R8 ;  /* 0x0000000400027825 */ /* 0x001fcc00078e0208 */
[----:B--2---:R-:W2:Y:S01]  /*00f0*/  LDG.E R2, desc[UR6][R2.64] ;  /* 0x0000000602027981 */ /* 0x004ea2000c1e1900 */
[----:B-1----:R-:W-:Y:S01]  /*0100*/  HFMA2 R15, -RZ, RZ, 0, 0 ;  /* 0x00000000ff0f7431 */ /* 0x002fe200000001ff */
[----:B--2---:R-:W-:-:S13]  /*0110*/  ISETP.GE.AND P0, PT, R2, 0x1, PT ;  /* 0x000000010200780c */ /* 0x004fda0003f06270 */
[----:B------:R-:W0:Y:S01]  /*0120*/  @P0 LDC.64 R4, c[0x0][0x390] ;  /* 0x0000e400ff040b82 */ /* 0x000e220000000a00 */
[----:B------:R-:W-:-:S05]  /*0130*/  @P0 IADD3 R7, PT, PT, R2, -0x1, RZ ;  /* 0xffffffff02070810 */ /* 0x000fca0007ffe0ff */
[----:B0-----:R-:W-:-:S05]  /*0140*/  @P0 IMAD.WIDE.U32 R4, R7, 0x4, R4 ;  /* 0x0000000407040825 */ /* 0x001fca00078e0004 */
[----:B------:R-:W2:Y:S01]  /*0150*/  @P0 LDG.E R15, desc[UR6][R4.64] ;  /* 0x00000006040f0981 */ /* 0x000ea2000c1e1900 */
[----:B---3--:R-:W-:Y:S01]  /*0160*/  IMAD.WIDE R6, R0, 0x4, R10 ;  /* 0x0000000400067825 */ /* 0x008fe200078e020a */
[----:B------:R-:W-:-:S04]  /*0170*/  IADD3 R0, PT, PT, R13, R0, RZ ;  /* 0x000000000d007210 */ /* 0x000fc80007ffe0ff */
[----:B----4-:R-:W-:Y:S01]  /*0180*/  ISETP.GE.AND P0, PT, R0, UR5, PT ;  /* 0x0000000500007c0c */ /* 0x010fe2000bf06270 */
[----:B--2---:R1:W-:-:S12]  /*0190*/  STG.E desc[UR6][R6.64], R15 ;  /* 0x0000000f06007986 */ /* 0x0043d8000c101906 */
[----:B------:R-:W-:Y:S05]  /*01a0*/  @!P0 BRA `(.L_x_0) ;  /* 0xfffffffc00cc8947 */ /* 0x000fea000383ffff */
[----:B------:R-:W-:Y:S05]  /*01b0*/  EXIT ;  /* 0x000000000000794d */ /* 0x000fea0003800000 */
.L_x_1:
[----:B------:R-:W-:-:S00]  /*01c0*/  BRA `(.L_x_1) ;  /* 0xfffffffc00fc7947 */ /* 0x000fc0000383ffff */
[----:B------:R-:W-:-:S00]  /*01d0*/  NOP ;  /* 0x0000000000007918 */ /* 0x000fc00000000000 */
        /* <DEDUP_REMOVED lines=10> */
.L_x_14:


//--------------------- .text._Z10mult_pairsPiPfS0_iS0_ --------------------------
	.section	.text._Z10mult_pairsPiPfS0_iS0_,"ax",@progbits
	.align	128
        .global         _Z10mult_pairsPiPfS0_iS0_
        .type           _Z10mult_pairsPiPfS0_iS0_,@function
        .size           _Z10mult_pairsPiPfS0_iS0_,(.L_x_15 - _Z10mult_pairsPiPfS0_iS0_)
        .other          _Z10mult_pairsPiPfS0_iS0_,@"STO_CUDA_ENTRY STV_DEFAULT"
_Z10mult_pairsPiPfS0_iS0_:
.text._Z10mult_pairsPiPfS0_iS0_:
[----:B------:R-:W-:Y:S01]  /*0000*/  LDC R1, c[0x0][0x37c] ;  /* 0x0000df00ff017b82 */ /* 0x000fe20000000800 */
[----:B------:R-:W0:Y:S07]  /*0010*/  S2R R3, SR_TID.X ;  /* 0x0000000000037919 */ /* 0x000e2e0000002100 */
[----:B------:R-:W0:Y:S01]  /*0020*/  S2UR UR4, SR_CTAID.X ;  /* 0x00000000000479c3 */ /* 0x000e220000002500 */
[----:B------:R-:W1:Y:S07]  /*0030*/  LDCU UR6, c[0x0][0x398] ;  /* 0x00007300ff0677ac */ /* 0x000e6e0008000800 */
[----:B------:R-:W0:Y:S01]  /*0040*/  LDC R0, c[0x0][0x360] ;  /* 0x0000d800ff007b82 */ /* 0x000e220000000800 */
[----:B------:R-:W2:Y:S01]  /*0050*/  LDCU UR5, c[0x0][0x370] ;  /* 0x00006e00ff0577ac */ /* 0x000ea20008000800 */
[----:B0-----:R-:W-:-:S02]  /*0060*/  IMAD R3, R0, UR4, R3 ;  /* 0x0000000400037c24 */ /* 0x001fc4000f8e0203 */
[----:B--2---:R-:W-:-:S03]  /*0070*/  IMAD R0, R0, UR5, RZ ;  /* 0x0000000500007c24 */ /* 0x004fc6000f8e02ff */
[----:B-1----:R-:W-:-:S13]  /*0080*/  ISETP.GE.AND P0, PT, R3, UR6, PT ;  /* 0x0000000603007c0c */ /* 0x002fda000bf06270 */
[----:B------:R-:W-:Y:S05]  /*0090*/  @P0 EXIT ;  /* 0x000000000000094d */ /* 0x000fea0003800000 */
[----:B------:R-:W0:Y:S01]  /*00a0*/  I2F.U32.RP R8, R0 ;  /* 0x0000000000087306 */ /* 0x000e220000209000 */
[----:B------:R-:W-:Y:S01]  /*00b0*/  IADD3 R2, PT, PT, R0, R3, RZ ;  /* 0x0000000300027210 */ /* 0x000fe20007ffe0ff */
[----:B------:R-:W1:Y:S01]  /*00c0*/  LDCU.64 UR4, c[0x0][0x358] ;  /* 0x00006b00ff0477ac */ /* 0x000e620008000a00 */
[----:B------:R-:W-:Y:S01]  /*00d0*/  IADD3 R9, PT, PT, RZ, -R0, RZ ;  /* 0x80000000ff097210 */ /* 0x000fe20007ffe0ff */
[----:B------:R-:W-:Y:S01]  /*00e0*/  BSSY.RECONVERGENT B0, `(.L_x_2) ;  /* 0x000002e000007945 */ /* 0x000fe20003800200 */
[C---:B------:R-:W-:Y:S02]  /*00f0*/  ISETP.GE.AND P0, PT, R2.reuse, UR6, PT ;  /* 0x0000000602007c0c */ /* 0x040fe4000bf06270 */
[----:B------:R-:W-:Y:S02]  /*0100*/  VIMNMX R7, PT, PT, R2, UR6, !PT ;  /* 0x0000000602077c48 */ /* 0x000fe4000ffe0100 */
[----:B------:R-:W-:Y:S02]  /*0110*/  SEL R6, RZ, 0x1, P0 ;  /* 0x00000001ff067807 */ /* 0x000fe40000000000 */
[----:B------:R-:W-:-:S02]  /*0120*/  ISETP.NE.U32.AND P2, PT, R0, RZ, PT ;  /* 0x000000ff0000720c */ /* 0x000fc40003f45070 */
[----:B------:R-:W-:Y:S01]  /*0130*/  IADD3 R7, PT, PT, R7, -R2, -R6 ;  /* 0x8000000207077210 */ /* 0x000fe20007ffe806 */
[----:B0-----:R-:W0:Y:S02]  /*0140*/  MUFU.RCP R8, R8 ;  /* 0x0000000800087308 */ /* 0x001e240000001000 */
[----:B0-----:R-:W-:-:S06]  /*0150*/  IADD3 R4, PT, PT, R8, 0xffffffe, RZ ;  /* 0x0ffffffe08047810 */ /* 0x001fcc0007ffe0ff */
[----:B------:R0:W2:Y:S02]  /*0160*/  F2I.FTZ.U32.TRUNC.NTZ R5, R4 ;  /* 0x0000000400057305 */ /* 0x0000a4000021f000 */
[----:B0-----:R-:W-:Y:S02]  /*0170*/  HFMA2 R4, -RZ, RZ, 0, 0 ;  /* 0x00000000ff047431 */ /* 0x001fe400000001ff */
[----:B--2---:R-:W-:-:S04]  /*0180*/  IMAD R9, R9, R5, RZ ;  /* 0x0000000509097224 */ /* 0x004fc800078e02ff */
[----:B------:R-:W-:-:S06]  /*0190*/  IMAD.HI.U32 R8, R5, R9, R4 ;  /* 0x0000000905087227 */ /* 0x000fcc00078e0004 */
[----:B------:R-:W-:-:S05]  /*01a0*/  IMAD.HI.U32 R5, R8, R7, RZ ;  /* 0x0000000708057227 */ /* 0x000fca00078e00ff */
[----:B------:R-:W-:-:S05]  /*01b0*/  IADD3 R2, PT, PT, -R5, RZ, RZ ;  /* 0x000000ff05027210 */ /* 0x000fca0007ffe1ff */
[----:B------:R-:W-:-:S05]  /*01c0*/  IMAD R7, R0, R2, R7 ;  /* 0x0000000200077224 */ /* 0x000fca00078e0207 */
[----:B------:R-:W-:-:S13]  /*01d0*/  ISETP.GE.U32.AND P0, PT, R7, R0, PT ;  /* 0x000000000700720c */ /* 0x000fda0003f06070 */
[----:B------:R-:W-:Y:S02]  /*01e0*/  @P0 IADD3 R7, PT, PT, -R0, R7, RZ ;  /* 0x0000000700070210 */ /* 0x000fe40007ffe1ff */
[----:B------:R-:W-:Y:S02]  /*01f0*/  @P0 IADD3 R5, PT, PT, R5, 0x1, RZ ;  /* 0x0000000105050810 */ /* 0x000fe40007ffe0ff */
[----:B------:R-:W-:-:S13]  /*0200*/  ISETP.GE.U32.AND P1, PT, R7, R0, PT ;  /* 0x000000000700720c */ /* 0x000fda0003f26070 */
[----:B------:R-:W-:Y:S02]  /*0210*/  @P1 IADD3 R5, PT, PT, R5, 0x1, RZ ;  /* 0x0000000105051810 */ /* 0x000fe40007ffe0ff */
[----:B------:R-:W-:-:S04]  /*0220*/  @!P2 LOP3.LUT R5, RZ, R0, RZ, 0x33, !PT ;  /* 0x00000000ff05a212 */ /* 0x000fc800078e33ff */
[----:B------:R-:W-:-:S04]  /*0230*/  IADD3 R2, PT, PT, R6, R5, RZ ;  /* 0x0000000506027210 */ /* 0x000fc80007ffe0ff */
[C---:B------:R-:W-:Y:S02]  /*0240*/  LOP3.LUT R4, R2.reuse, 0x3, RZ, 0xc0, !PT ;  /* 0x0000000302047812 */ /* 0x040fe400078ec0ff */
[----:B------:R-:W-:Y:S02]  /*0250*/  ISETP.GE.U32.AND P1, PT, R2, 0x3, PT ;  /* 0x000000030200780c */ /* 0x000fe40003f26070 */
[----:B------:R-:W-:-:S13]  /*0260*/  ISETP.NE.AND P0, PT, R4, 0x3, PT ;  /* 0x000000030400780c */ /* 0x000fda0003f05270 */
[----:B-1----:R-:W-:Y:S05]  /*0270*/  @!P0 BRA `(.L_x_3) ;  /* 0x0000000000508947 */ /* 0x002fea0003800000 */
[----:B------:R-:W0:Y:S01]  /*0280*/  LDC.64 R4, c[0x0][0x3a0] ;  /* 0x0000e800ff047b82 */ /* 0x000e220000000a00 */
[----:B------:R-:W-:-:S04]  /*0290*/  IADD3 R2, PT, PT, R2, 0x1, RZ ;  /* 0x0000000102027810 */ /* 0x000fc80007ffe0ff */
[----:B------:R-:W-:-:S03]  /*02a0*/  LOP3.LUT R2, R2, 0x3, RZ, 0xc0, !PT ;  /* 0x0000000302027812 */ /* 0x000fc600078ec0ff */
[----:B------:R-:W1:Y:S01]  /*02b0*/  LDC.64 R6, c[0x0][0x390] ;  /* 0x0000e400ff067b82 */ /* 0x000e620000000a00 */
[----:B------:R-:W-:-:S07]  /*02c0*/  IADD3 R2, PT, PT, -R2, RZ, RZ ;  /* 0x000000ff02027210 */ /* 0x000fce0007ffe1ff */
[----:B------:R-:W2:Y:S08]  /*02d0*/  LDC.64 R8, c[0x0][0x380] ;  /* 0x0000e000ff087b82 */ /* 0x000eb00000000a00 */
[----:B------:R-:W3:Y:S02]  /*02e0*/  LDC.64 R10, c[0x0][0x388] ;  /* 0x0000e200ff0a7b82 */ /* 0x000ee40000000a00 */
.L_x_4:
[----:B--2---:R-:W-:-:S06]  /*02f0*/  IMAD.WIDE R16, R3, 0x4, R8 ;  /* 0x0000000403107825 */ /* 0x004fcc00078e0208 */
[----:B------:R-:W1:Y:S01]  /*0300*/  LDG.E R17, desc[UR4][R16.64] ;  /* 0x0000000410117981 */ /* 0x000e62000c1e1900 */
[----:B---3--:R-:W-:-:S06]  /*0310*/  IMAD.WIDE R14, R3, 0x4, R10 ;  /* 0x00000004030e7825 */ /* 0x008fcc00078e020a */
[----:B------:R-:W2:Y:S01]  /*0320*/  LDG.E R14, desc[UR4][R14.64] ;  /* 0x000000040e0e7981 */ /* 0x000ea2000c1e1900 */
[----:B-1----:R-:W-:-:S06]  /*0330*/  IMAD.WIDE R18, R17, 0x4, R6 ;  /* 0x0000000411127825 */ /* 0x002fcc00078e0206 */
[----:B------:R-:W2:Y:S01]  /*0340*/  LDG.E R19, desc[UR4][R18.64] ;  /* 0x0000000412137981 */ /* 0x000ea2000c1e1900 */
[----:B0---4-:R-:W-:Y:S01]  /*0350*/  IMAD.WIDE R12, R3, 0x4, R4 ;  /* 0x00000004030c7825 */ /* 0x011fe200078e0204 */
[----:B------:R-:W-:-:S04]  /*0360*/  IADD3 R2, PT, PT, R2, 0x1, RZ ;  /* 0x0000000102027810 */ /* 0x000fc80007ffe0ff */
[----:B------:R-:W-:Y:S02]  /*0370*/  ISETP.NE.AND P0, PT, R2, RZ, PT ;  /* 0x000000ff0200720c */ /* 0x000fe40003f05270 */
[----:B------:R-:W-:Y:S01]  /*0380*/  IADD3 R3, PT, PT, R0, R3, RZ ;  /* 0x0000000300037210 */ /* 0x000fe20007ffe0ff */
[----:B--2---:R-:W-:-:S05]  /*0390*/  FMUL R21, R14, R19 ;  /* 0x000000130e157220 */ /* 0x004fca0000400000 */
[----:B------:R4:W-:Y:S05]  /*03a0*/  STG.E desc[UR4][R12.64], R21 ;  /* 0x000000150c007986 */ /* 0x0009ea000c101904 */
[----:B------:R-:W-:Y:S05]  /*03b0*/  @P0 BRA `(.L_x_4) ;  /* 0xfffffffc00cc0947 */ /* 0x000fea000383ffff */
.L_x_3:
[----:B------:R-:W-:Y:S05]  /*03c0*/  BSYNC.RECONVERGENT B0 ;  /* 0x0000000000007941 */ /* 0x000fea0003800200 */
.L_x_2:
[----:B------:R-:W-:Y:S05]  /*03d0*/  @!P1 EXIT ;  /* 0x000000000000994d */ /* 0x000fea0003800000 */
.L_x_5:
[----:B------:R-:W4:Y:S08]  /*03e0*/  LDC.64 R4, c[0x0][0x380] ;  /* 0x0000e000ff047b82 */ /* 0x000f300000000a00 */
[----:B0-----:R-:W0:Y:S01]  /*03f0*/  LDC.64 R6, c[0x0][0x388] ;  /* 0x0000e200ff067b82 */ /* 0x001e220000000a00 */
[----:B----4-:R-:W-:-:S07]  /*0400*/  IMAD.WIDE R12, R3, 0x4, R4 ;  /* 0x00000004030c7825 */ /* 0x010fce00078e0204 */
[----:B------:R-:W1:Y:S01]  /*0410*/  LDC.64 R4, c[0x0][0x390] ;  /* 0x0000e400ff047b82 */ /* 0x000e620000000a00 */
[----:B------:R-:W1:Y:S01]  /*0420*/  LDG.E R9, desc[UR4][R12.64] ;  /* 0x000000040c097981 */ /* 0x000e62000c1e1900 */
[----:B0-----:R-:W-:-:S06]  /*0430*/  IMAD.WIDE R16, R3, 0x4, R6 ;  /* 0x0000000403107825 */ /* 0x001fcc00078e0206 */
[----:B------:R-:W0:Y:S01]  /*0440*/  LDC.64 R6, c[0x0][0x3a0] ;  /* 0x0000e800ff067b82 */ /* 0x000e220000000a00 */
[----:B------:R-:W2:Y:S01]  /*0450*/  LDG.E R2, desc[UR4][R16.64] ;  /* 0x0000000410027981 */ /* 0x000ea2000c1e1900 */
[----:B-1----:R-:W-:-:S06]  /*0460*/  IMAD.WIDE R8, R9, 0x4, R4 ;  /* 0x0000000409087825 */ /* 0x002fcc00078e0204 */
[----:B------:R-:W2:Y:S01]  /*0470*/  LDG.E R9, desc[UR4][R8.64] ;  /* 0x0000000408097981 */ /* 0x000ea2000c1e1900 */
[----:B0-----:R-:W-:-:S04]  /*0480*/  IMAD.WIDE R6, R3, 0x4, R6 ;  /* 0x0000000403067825 */ /* 0x001fc800078e0206 */
[----:B------:R-:W-:-:S04]  /*0490*/  IMAD.WIDE R10, R0, 0x4, R12 ;  /* 0x00000004000a7825 */ /* 0x000fc800078e020c */
[----:B--2---:R-:W-:-:S05]  /*04a0*/  FMUL R19, R2, R9 ;  /* 0x0000000902137220 */ /* 0x004fca0000400000 */
[----:B------:R0:W-:Y:S04]  /*04b0*/  STG.E desc[UR4][R6.64], R19 ;  /* 0x0000001306007986 */ /* 0x0001e8000c101904 */
[----:B------:R-:W2:Y:S01]  /*04c0*/  LDG.E R15, desc[UR4][R10.64] ;  /* 0x000000040a0f7981 */ /* 0x000ea2000c1e1900 */
[----:B------:R-:W-:-:S05]  /*04d0*/  IMAD.WIDE R12, R0, 0x4, R16 ;  /* 0x00000004000c7825 */ /* 0x000fca00078e0210 */
[----:B------:R-:W3:Y:S01]  /*04e0*/  LDG.E R2, desc[UR4][R12.64] ;  /* 0x000000040c027981 */ /* 0x000ee2000c1e1900 */
[----:B--2---:R-:W-:-:S06]  /*04f0*/  IMAD.WIDE R14, R15, 0x4, R4 ;  /* 0x000000040f0e7825 */ /* 0x004fcc00078e0204 */
[----:B------:R-:W3:Y:S01]  /*0500*/  LDG.E R15, desc[UR4][R14.64] ;  /* 0x000000040e0f7981 */ /* 0x000ee2000c1e1900 */
[----:B------:R-:W-:-:S04]  /*0510*/  IMAD.WIDE R8, R0, 0x4, R6 ;  /* 0x0000000400087825 */ /* 0x000fc800078e0206 */
[----:B------:R-:W-:-:S04]  /*0520*/  IMAD.WIDE R16, R0, 0x4, R10 ;  /* 0x0000000400107825 */ /* 0x000fc800078e020a */
[----:B---3--:R-:W-:-:S05]  /*0530*/  FMUL R21, R2, R15 ;  /* 0x0000000f02157220 */ /* 0x008fca0000400000 */
[----:B------:R1:W-:Y:S04]  /*0540*/  STG.E desc[UR4][R8.64], R21 ;  /* 0x0000001508007986 */ /* 0x0003e8000c101904 */
[----:B------:R-:W2:Y:S01]  /*0550*/  LDG.E R23, desc[UR4][R16.64] ;  /* 0x0000000410177981 */ /* 0x000ea2000c1e1900 */
[----:B0-----:R-:W-:-:S05]  /*0560*/  IMAD.WIDE R18, R0, 0x4, R12 ;  /* 0x0000000400127825 */ /* 0x001fca00078e020c */
        /* <DEDUP_REMOVED lines=8> */
[----:B-1----:R-:W-:-:S06]  /*05f0*/  IMAD.WIDE R8, R0, 0x4, R18 ;  /* 0x0000000400087825 */ /* 0x002fcc00078e0212 */
[----:B------:R-:W3:Y:S01]  /*0600*/  LDG.E R8, desc[UR4][R8.64] ;  /* 0x0000000408087981 */ /* 0x000ee2000c1e1900 */
[----:B--2---:R-:W-:-:S06]  /*0610*/  IMAD.WIDE R4, R13, 0x4, R4 ;  /* 0x000000040d047825 */ /* 0x004fcc00078e0204 */
[----:B------:R-:W3:Y:S01]  /*0620*/  LDG.E R5, desc[UR4][R4.64] ;  /* 0x0000000404057981 */ /* 0x000ee2000c1e1900 */
[C---:B------:R-:W-:Y:S01]  /*0630*/  IMAD.WIDE R14, R0.reuse, 0x4, R6 ;  /* 0x00000004000e7825 */ /* 0x040fe200078e0206 */
[----:B------:R-:W-:-:S04]  /*0640*/  LEA R3, R0, R3, 0x2 ;  /* 0x0000000300037211 */ /* 0x000fc800078e10ff */
[----:B------:R-:W-:Y:S01]  /*0650*/  ISETP.GE.AND P0, PT, R3, UR6, PT ;  /* 0x0000000603007c0c */ /* 0x000fe2000bf06270 */
[----:B---3--:R-:W-:-:S05]  /*0660*/  FMUL R11, R8, R5 ;  /* 0x00000005080b7220 */ /* 0x008fca0000400000 */
[----:B------:R0:W-:Y:S07]  /*0670*/  STG.E desc[UR4][R14.64], R11 ;  /* 0x0000000b0e007986 */ /* 0x0001ee000c101904 */
[----:B------:R-:W-:Y:S05]  /*0680*/  @!P0 BRA `(.L_x_5) ;  /* 0xfffffffc00548947 */ /* 0x000fea000383ffff */
[----:B------:R-:W-:Y:S05]  /*0690*/  EXIT ;  /* 0x000000000000794d */ /* 0x000fea0003800000 */
.L_x_6:
        /* <DEDUP_REMOVED lines=14> */
.L_x_15:


//--------------------- .text._Z7mkFlagsiPiPc     --------------------------
	.section	.text._Z7mkFlagsiPiPc,"ax",@progbits
	.align	128
        .global         _Z7mkFlagsiPiPc
        .type           _Z7mkFlagsiPiPc,@function
        .size           _Z7mkFlagsiPiPc,(.L_x_16 - _Z7mkFlagsiPiPc)
        .other          _Z7mkFlagsiPiPc,@"STO_CUDA_ENTRY STV_DEFAULT"
_Z7mkFlagsiPiPc:
.text._Z7mkFlagsiPiPc:
        /* <DEDUP_REMOVED lines=8> */
[----:B------:R-:W0:Y:S01]  /*0080*/  LDCU UR4, c[0x0][0x370] ;  /* 0x00006e00ff0477ac */ /* 0x000e220008000800 */
[----:B------:R-:W1:Y:S01]  /*0090*/  LDCU.64 UR6, c[0x0][0x358] ;  /* 0x00006b00ff0677ac */ /* 0x000e620008000a00 */
[----:B------:R-:W2:Y:S01]  /*00a0*/  LDCU UR5, c[0x0][0x380] ;  /* 0x00007000ff0577ac */ /* 0x000ea20008000800 */
[----:B------:R-:W3:Y:S01]  /*00b0*/  LDCU.64 UR8, c[0x0][0x390] ;  /* 0x00007200ff0877ac */ /* 0x000ee20008000a00 */
[----:B0-----:R-:W-:-:S07]  /*00c0*/  IMAD R7, R7, UR4, RZ ;  /* 0x0000000407077c24 */ /* 0x001fce000f8e02ff */
.L_x_7:
[----:B------:R-:W-:-:S13]  /*00d0*/  ISETP.NE.AND P0, PT, R0, RZ, PT ;  /* 0x000000ff0000720c */ /* 0x000fda0003f05270 */
[----:B0-----:R-:W0:Y:S02]  /*00e0*/  @P0 LDC.64 R4, c[0x0][0x388] ;  /* 0x0000e200ff040b82 */ /* 0x001e240000000a00 */
[----:B0-----:R-:W-:-:S06]  /*00f0*/  @P0 IMAD.WIDE R4, R0, 0x4, R4 ;  /* 0x0000000400040825 */ /* 0x001fcc00078e0204 */
[----:B-1----:R-:W4:Y:S01]  /*0100*/  @P0 LDG.E R5, desc[UR6][R4.64+-0x4] ;  /* 0xfffffc0604050981 */ /* 0x002f22000c1e1900 */
[----:B------:R-:W-:Y:S01]  /*0110*/  CS2R R2, SRZ ;  /* 0x0000000000027805 */ /* 0x000fe2000001ff00 */
[----:B------:R-:W-:Y:S02]  /*0120*/  IMAD.MOV.U32 R6, RZ, RZ, 0x1 ;  /* 0x00000001ff067424 */ /* 0x000fe400078e00ff */
[----:B------:R-:W-:Y:S02]  /*0130*/  IMAD.IADD R0, R7, 0x1, R0 ;  /* 0x0000000107007824 */ /* 0x000fe400078e0200 */
[--C-:B----4-:R-:W-:Y:S01]  /*0140*/  @P0 IMAD.MOV.U32 R2, RZ, RZ, R5.reuse ;  /* 0x000000ffff020224 */ /* 0x110fe200078e0005 */
[--C-:B------:R-:W-:Y:S02]  /*0150*/  @P0 SHF.R.S32.HI R3, RZ, 0x1f, R5.reuse ;  /* 0x0000001fff030819 */ /* 0x100fe40000011405 */
[----:B------:R-:W-:Y:S02]  /*0160*/  PRMT R5, R6, 0x7610, R5 ;  /* 0x0000761006057816 */ /* 0x000fe40000000005 */
[----:B---3--:R-:W-:-:S04]  /*0170*/  IADD3 R2, P0, PT, R2, UR8, RZ ;  /* 0x0000000802027c10 */ /* 0x008fc8000ff1e0ff */
[----:B------:R-:W-:Y:S02]  /*0180*/  IADD3.X R3, PT, PT, R3, UR9, RZ, P0, !PT ;  /* 0x0000000903037c10 */ /* 0x000fe400087fe4ff */
[----:B--2---:R-:W-:-:S03]  /*0190*/  ISETP.GE.AND P0, PT, R0, UR5, PT ;  /* 0x0000000500007c0c */ /* 0x004fc6000bf06270 */
[----:B------:R0:W-:Y:S10]  /*01a0*/  STG.E.U8 desc[UR6][R2.64], R5 ;  /* 0x0000000502007986 */ /* 0x0001f4000c101106 */
[----:B------:R-:W-:Y:S05]  /*01b0*/  @!P0 BRA `(.L_x_7) ;  /* 0xfffffffc00c48947 */ /* 0x000fea000383ffff */
[----:B------:R-:W-:Y:S05]  /*01c0*/  EXIT ;  /* 0x000000000000794d */ /* 0x000fea0003800000 */
.L_x_8:
        /* <DEDUP_REMOVED lines=11> */
.L_x_16:


//--------------------- .text._Z10replicate0iPc   --------------------------
	.section	.text._Z10replicate0iPc,"ax",@progbits
	.align	128
        .global         _Z10replicate0iPc
        .type           _Z10replicate0iPc,@function
        .size           _Z10replicate0iPc,(.L_x_17 - _Z10replicate0iPc)
        .other          _Z10replicate0iPc,@"STO_CUDA_ENTRY STV_DEFAULT"
_Z10replicate0iPc:
.text._Z10replicate0iPc:
        /* <DEDUP_REMOVED lines=11> */
[C---:B------:R-:W-:Y:S01]  /*00b0*/  IMAD.IADD R2, R0.reuse, 0x1, R3 ;  /* 0x0000000100027824 */ /* 0x040fe200078e0203 */
[----:B------:R-:W-:Y:S01]  /*00c0*/  ISETP.NE.U32.AND P2, PT, R0, RZ, PT ;  /* 0x000000ff0000720c */ /* 0x000fe20003f45070 */
[----:B------:R-:W-:Y:S01]  /*00d0*/  IMAD.MOV R9, RZ, RZ, -R0 ;  /* 0x000000ffff097224 */ /* 0x000fe200078e0a00 */
[----:B------:R-:W1:Y:S01]  /*00e0*/  LDCU.64 UR4, c[0x0][0x358] ;  /* 0x00006b00ff0477ac */ /* 0x000e620008000a00 */
[----:B------:R-:W-:Y:S01]  /*00f0*/  BSSY.RECONVERGENT B0, `(.L_x_9) ;  /* 0x0000024000007945 */ /* 0x000fe20003800200 */
[C---:B------:R-:W-:Y:S02]  /*0100*/  ISETP.GE.AND P0, PT, R2.reuse, UR6, PT ;  /* 0x0000000602007c0c */ /* 0x040fe4000bf06270 */
[----:B------:R-:W-:Y:S02]  /*0110*/  VIMNMX R7, PT, PT, R2, UR6, !PT ;  /* 0x0000000602077c48 */ /* 0x000fe4000ffe0100 */
[----:B------:R-:W-:-:S04]  /*0120*/  SEL R6, RZ, 0x1, P0 ;  /* 0x00000001ff067807 */ /* 0x000fc80000000000 */
[----:B------:R-:W-:Y:S01]  /*0130*/  IADD3 R7, PT, PT, R7, -R2, -R6 ;  /* 0x8000000207077210 */ /* 0x000fe20007ffe806 */
[----:B0-----:R-:W0:Y:S02]  /*0140*/  MUFU.RCP R8, R8 ;  /* 0x0000000800087308 */ /* 0x001e240000001000 */
[----:B0-----:R-:W-:-:S06]  /*0150*/  VIADD R4, R8, 0xffffffe ;  /* 0x0ffffffe08047836 */ /* 0x001fcc0000000000 */
[----:B------:R0:W2:Y:S02]  /*0160*/  F2I.FTZ.U32.TRUNC.NTZ R5, R4 ;  /* 0x0000000400057305 */ /* 0x0000a4000021f000 */
[----:B0-----:R-:W-:Y:S02]  /*0170*/  IMAD.MOV.U32 R4, RZ, RZ, RZ ;  /* 0x000000ffff047224 */ /* 0x001fe400078e00ff */
[----:B--2---:R-:W-:-:S04]  /*0180*/  IMAD R9, R9, R5, RZ ;  /* 0x0000000509097224 */ /* 0x004fc800078e02ff */
[----:B------:R-:W-:-:S06]  /*0190*/  IMAD.HI.U32 R8, R5, R9, R4 ;  /* 0x0000000905087227 */ /* 0x000fcc00078e0004 */
[----:B------:R-:W-:-:S04]  /*01a0*/  IMAD.HI.U32 R5, R8, R7, RZ ;  /* 0x0000000708057227 */ /* 0x000fc800078e00ff */
[----:B------:R-:W-:-:S04]  /*01b0*/  IMAD.MOV R2, RZ, RZ, -R5 ;  /* 0x000000ffff027224 */ /* 0x000fc800078e0a05 */
[----:B------:R-:W-:-:S05]  /*01c0*/  IMAD R7, R0, R2, R7 ;  /* 0x0000000200077224 */ /* 0x000fca00078e0207 */
[----:B------:R-:W-:-:S13]  /*01d0*/  ISETP.GE.U32.AND P0, PT, R7, R0, PT ;  /* 0x000000000700720c */ /* 0x000fda0003f06070 */
[----:B------:R-:W-:Y:S02]  /*01e0*/  @P0 IMAD.IADD R7, R7, 0x1, -R0 ;  /* 0x0000000107070824 */ /* 0x000fe400078e0a00 */
[----:B------:R-:W-:-:S03]  /*01f0*/  @P0 VIADD R5, R5, 0x1 ;  /* 0x0000000105050836 */ /* 0x000fc60000000000 */
[----:B------:R-:W-:-:S13]  /*0200*/  ISETP.GE.U32.AND P1, PT, R7, R0, PT ;  /* 0x000000000700720c */ /* 0x000fda0003f26070 */
[----:B------:R-:W-:Y:S01]  /*0210*/  @P1 VIADD R5, R5, 0x1 ;  /* 0x0000000105051836 */ /* 0x000fe20000000000 */
[----:B------:R-:W-:-:S05]  /*0220*/  @!P2 LOP3.LUT R5, RZ, R0, RZ, 0x33, !PT ;  /* 0x00000000ff05a212 */ /* 0x000fca00078e33ff */
[----:B------:R-:W-:-:S05]  /*0230*/  IMAD.IADD R2, R6, 0x1, R5 ;  /* 0x0000000106027824 */ /* 0x000fca00078e0205 */
[C---:B------:R-:W-:Y:S02]  /*0240*/  LOP3.LUT R4, R2.reuse, 0x3, RZ, 0xc0, !PT ;  /* 0x0000000302047812 */ /* 0x040fe400078ec0ff */
[----:B------:R-:W-:Y:S02]  /*0250*/  ISETP.GE.U32.AND P0, PT, R2, 0x3, PT ;  /* 0x000000030200780c */ /* 0x000fe40003f06070 */
[----:B------:R-:W-:-:S13]  /*0260*/  ISETP.NE.AND P1, PT, R4, 0x3, PT ;  /* 0x000000030400780c */ /* 0x000fda0003f25270 */
[----:B-1----:R-:W-:Y:S05]  /*0270*/  @!P1 BRA `(.L_x_10) ;  /* 0x00000000002c9947 */ /* 0x002fea0003800000 */
[----:B------:R-:W0:Y:S01]  /*0280*/  LDC.64 R6, c[0x0][0x388] ;  /* 0x0000e200ff067b82 */ /* 0x000e220000000a00 */
[----:B------:R-:W-:-:S05]  /*0290*/  VIADD R2, R2, 0x1 ;  /* 0x0000000102027836 */ /* 0x000fca0000000000 */
[----:B------:R-:W-:-:S05]  /*02a0*/  LOP3.LUT R2, R2, 0x3, RZ, 0xc0, !PT ;  /* 0x0000000302027812 */ /* 0x000fca00078ec0ff */
[----:B------:R-:W-:-:S07]  /*02b0*/  IMAD.MOV R2, RZ, RZ, -R2 ;  /* 0x000000ffff027224 */ /* 0x000fce00078e0a02 */
.L_x_11:
[----:B0-----:R-:W-:Y:S01]  /*02c0*/  IADD3 R4, P1, PT, R3, R6, RZ ;  /* 0x0000000603047210 */ /* 0x001fe20007f3e0ff */
[----:B------:R-:W-:-:S03]  /*02d0*/  VIADD R2, R2, 0x1 ;  /* 0x0000000102027836 */ /* 0x000fc60000000000 */
[----:B------:R-:W-:Y:S01]  /*02e0*/  LEA.HI.X.SX32 R5, R3, R7, 0x1, P1 ;  /* 0x0000000703057211 */ /* 0x000fe200008f0eff */
[----:B------:R-:W-:Y:S01]  /*02f0*/  IMAD.IADD R3, R0, 0x1, R3 ;  /* 0x0000000100037824 */ /* 0x000fe200078e0203 */
[----:B------:R-:W-:-:S03]  /*0300*/  ISETP.NE.AND P1, PT, R2, RZ, PT ;  /* 0x000000ff0200720c */ /* 0x000fc60003f25270 */
[----:B------:R1:W-:Y:S10]  /*0310*/  STG.E.U8 desc[UR4][R4.64], RZ ;  /* 0x000000ff04007986 */ /* 0x0003f4000c101104 */
[----:B-1----:R-:W-:Y:S05]  /*0320*/  @P1 BRA `(.L_x_11) ;  /* 0xfffffffc00e41947 */ /* 0x002fea000383ffff */
.L_x_10:
[----:B------:R-:W-:Y:S05]  /*0330*/  BSYNC.RECONVERGENT B0 ;  /* 0x0000000000007941 */ /* 0x000fea0003800200 */
.L_x_9:
[----:B------:R-:W-:Y:S05]  /*0340*/  @!P0 EXIT ;  /* 0x000000000000894d */ /* 0x000fea0003800000 */
[----:B------:R-:W-:Y:S01]  /*0350*/  SHF.R.S32.HI R13, RZ, 0x1f, R0 ;  /* 0x0000001fff0d7819 */ /* 0x000fe20000011400 */
[----:B------:R-:W0:Y:S06]  /*0360*/  LDCU.64 UR8, c[0x0][0x388] ;  /* 0x00007100ff0877ac */ /* 0x000e2c0008000a00 */
.L_x_12:
[----:B01----:R-:W-:-:S04]  /*0370*/  IADD3 R10, P0, PT, R3, UR8, RZ ;  /* 0x00000008030a7c10 */ /* 0x003fc8000ff1e0ff */
[----:B------:R-:W-:Y:S01]  /*0380*/  LEA.HI.X.SX32 R11, R3, UR9, 0x1, P0 ;  /* 0x00000009030b7c11 */ /* 0x000fe200080f0eff */
[C---:B------:R-:W-:Y:S01]  /*0390*/  IMAD R3, R0.reuse, 0x4, R3 ;  /* 0x0000000400037824 */ /* 0x040fe200078e0203 */
[----:B------:R-:W-:-:S03]  /*03a0*/  IADD3 R4, P0, PT, R0, R10, RZ ;  /* 0x0000000a00047210 */ /* 0x000fc60007f1e0ff */
[----:B------:R1:W-:Y:S02]  /*03b0*/  STG.E.U8 desc[UR4][R10.64], RZ ;  /* 0x000000ff0a007986 */ /* 0x0003e4000c101104 */
[----:B------:R-:W-:Y:S01]  /*03c0*/  IMAD.X R5, R13, 0x1, R11, P0 ;  /* 0x000000010d057824 */ /* 0x000fe200000e060b */
[----:B------:R-:W-:-:S04]  /*03d0*/  IADD3 R6, P0, PT, R0, R4, RZ ;  /* 0x0000000400067210 */ /* 0x000fc80007f1e0ff */
[----:B------:R1:W-:Y:S01]  /*03e0*/  STG.E.U8 desc[UR4][R4.64], RZ ;  /* 0x000000ff04007986 */ /* 0x0003e2000c101104 */
[----:B------:R-:W-:Y:S01]  /*03f0*/  IMAD.X R7, R13, 0x1, R5, P0 ;  /* 0x000000010d077824 */ /* 0x000fe200000e0605 */
[----:B------:R-:W-:-:S04]  /*0400*/  IADD3 R8, P0, PT, R0, R6, RZ ;  /* 0x0000000600087210 */ /* 0x000fc80007f1e0ff */
[----:B------:R1:W-:Y:S01]  /*0410*/  STG.E.U8 desc[UR4][R6.64], RZ ;  /* 0x000000ff06007986 */ /* 0x0003e2000c101104 */
[----:B------:R-:W-:Y:S01]  /*0420*/  IMAD.X R9, R13, 0x1, R7, P0 ;  /* 0x000000010d097824 */ /* 0x000fe200000e0607 */
[----:B------:R-:W-:-:S04]  /*0430*/  ISETP.GE.AND P0, PT, R3, UR6, PT ;  /* 0x0000000603007c0c */ /* 0x000fc8000bf06270 */
[----:B------:R1:W-:Y:S09]  /*0440*/  STG.E.U8 desc[UR4][R8.64], RZ ;  /* 0x000000ff08007986 */ /* 0x0003f2000c101104 */
[----:B------:R-:W-:Y:S05]  /*0450*/  @!P0 BRA `(.L_x_12) ;  /* 0xfffffffc00c48947 */ /* 0x000fea000383ffff */
[----:B------:R-:W-:Y:S05]  /*0460*/  EXIT ;  /* 0x000000000000794d */ /* 0x000fea0003800000 */
.L_x_13:
        /* <DEDUP_REMOVED lines=9> */
.L_x_17:


//--------------------- .nv.shared.reserved.0     --------------------------
	.section	.nv.shared.reserved.0,"aw",@nobits
	.weak		__nv_reservedSMEM_offset_0_alias
	.size		__nv_reservedSMEM_offset_0_alias, 0, 64
	.other		__nv_reservedSMEM_offset_0_alias,@"STO_CUDA_RESERVED_SHARED STV_DEFAULT"
__nv_reservedSMEM_offset_0_alias:
	.zero		0
	.zero		64


//--------------------- .nv.constant0._Z18select_last_in_sgmiPiPfS0_ --------------------------
	.section	.nv.constant0._Z18select_last_in_sgmiPiPfS0_,"a",@progbits
	.sectionflags	@""
	.align	4
.nv.constant0._Z18select_last_in_sgmiPiPfS0_:
	.zero		928


//--------------------- .nv.constant0._Z10mult_pairsPiPfS0_iS0_ --------------------------
	.section	.nv.constant0._Z10mult_pairsPiPfS0_iS0_,"a",@progbits
	.sectionflags	@""
	.align	4
.nv.constant0._Z10mult_pairsPiPfS0_iS0_:
	.zero		936


//--------------------- .nv.constant0._Z7mkFlagsiPiPc --------------------------
	.section	.nv.constant0._Z7mkFlagsiPiPc,"a",@progbits
	.sectionflags	@""
	.align	4
.nv.constant0._Z7mkFlagsiPiPc:
	.zero		920


//--------------------- .nv.constant0._Z10replicate0iPc --------------------------
	.section	.nv.constant0._Z10replicate0iPc,"a",@progbits
	.sectionflags	@""
	.align	4
.nv.constant0._Z10replicate0iPc:
	.zero		912


//--------------------- SYMBOLS --------------------------

	.type		.nv.reservedSmem.offset0,@object
	.size		.nv.reservedSmem.offset0,0x4
